//
// Generated by NVIDIA NVVM Compiler
//
// Compiler Build ID: CL-36424714
// Cuda compilation tools, release 13.0, V13.0.88
// Based on NVVM 20.0.0
//

.version 9.0
.target sm_100
.address_size 64

	// .globl	_Z9incrementPf

.visible .entry _Z9incrementPf(
	.param .u64 .ptr .align 1 _Z9incrementPf_param_0
)
{
	.reg .b32 	%r<2>;
	.reg .b32 	%f<3>;
	.reg .b64 	%rd<5>;

	ld.param.u64 	%rd1, [_Z9incrementPf_param_0];
	cvta.to.global.u64 	%rd2, %rd1;
	mov.u32 	%r1, %tid.x;
	mul.wide.u32 	%rd3, %r1, 4;
	add.s64 	%rd4, %rd2, %rd3;
	ld.global.f32 	%f1, [%rd4];
	add.f32 	%f2, %f1, 0f3F800000;
	st.global.f32 	[%rd4], %f2;
	ret;

}


// ===== COMPILED SASS (sm_100) =====

	.target	sm_100

	.elftype	@"ET_EXEC"


//--------------------- .note.nv.tkinfo           --------------------------
	.section	.note.nv.tkinfo,"",@"SHT_NOTE"
	.sectionflags	@"SHF_NOTE_NV_TKINFO"
	.tkinfo
        /*0018*/ 	.word	0x00000002
        /*0030*/ 	.string	""
        /*0030*/ 	.string	"ptxas"
        /*0030*/ 	.string	"Cuda compilation tools, release 13.0, V13.0.88"
        /*0030*/ 	.string	"Build cuda_13.0.r13.0/compiler.36424714_0"
        /*0030*/ 	.string	"-arch sm_100 -m 64 "



//--------------------- .note.nv.cuinfo           --------------------------
	.section	.note.nv.cuinfo,"",@"SHT_NOTE"
	.sectionflags	@"SHF_NOTE_NV_CUINFO"
        /*0018*/ 	.short	0x0002
        /*001a*/ 	.short	0x0064
        /*001c*/ 	.short	0x0082
	.zero		2


//--------------------- .nv.info                  --------------------------
	.section	.nv.info,"",@"SHT_CUDA_INFO"
	.align	4


	//----- nvinfo : EIATTR_REGCOUNT
	.align		4
        /*0000*/ 	.byte	0x04, 0x2f
        /*0002*/ 	.short	(.L_1 - .L_0)
	.align		4
.L_0:
        /*0004*/ 	.word	index@(_Z9incrementPf)
        /*0008*/ 	.word	0x00000008


	//----- nvinfo : EIATTR_FRAME_SIZE
	.align		4
.L_1:
        /*000c*/ 	.byte	0x04, 0x11
        /*000e*/ 	.short	(.L_3 - .L_2)
	.align		4
.L_2:
        /*0010*/ 	.word	index@(_Z9incrementPf)
        /*0014*/ 	.word	0x00000000


	//----- nvinfo : EIATTR_MIN_STACK_SIZE
	.align		4
.L_3:
        /*0018*/ 	.byte	0x04, 0x12
        /*001a*/ 	.short	(.L_5 - .L_4)
	.align		4
.L_4:
        /*001c*/ 	.word	index@(_Z9incrementPf)
        /*0020*/ 	.word	0x00000000
.L_5:


//--------------------- .nv.compat                --------------------------
	.section	.nv.compat,"",@"SHT_CUDA_COMPAT_INFO"
	.align	4
        /*0000*/ 	.byte	0x02, 0x09, 0x00, 0x00, 0x02, 0x02, 0x01, 0x00, 0x02, 0x05, 0x05, 0x00, 0x03, 0x07, 0x01, 0x01
        /*0010*/ 	.byte	0x02, 0x03, 0x00, 0x00, 0x02, 0x06, 0x01, 0x00, 0x04, 0x0b, 0x08, 0x00, 0x09, 0x00, 0x00, 0x00
        /*0020*/ 	.byte	0x00, 0x00, 0x00, 0x00


//--------------------- .nv.info._Z9incrementPf   --------------------------
	.section	.nv.info._Z9incrementPf,"",@"SHT_CUDA_INFO"
	.sectionflags	@""
	.align	4


	//----- nvinfo : EIATTR_CUDA_API_VERSION
	.align		4
        /*0000*/ 	.byte	0x04, 0x37
        /*0002*/ 	.short	(.L_7 - .L_6)
.L_6:
        /*0004*/ 	.word	0x00000082


	//----- nvinfo : EIATTR_KPARAM_INFO
	.align		4
.L_7:
        /*0008*/ 	.byte	0x04, 0x17
        /*000a*/ 	.short	(.L_9 - .L_8)
.L_8:
        /*000c*/ 	.word	0x00000000
        /*0010*/ 	.short	0x0000
        /*0012*/ 	.short	0x0000
        /*0014*/ 	.byte	0x00, 0xf5, 0x21, 0x00


	//----- nvinfo : EIATTR_SPARSE_MMA_MASK
	.align		4
.L_9:
        /*0018*/ 	.byte	0x03, 0x50
        /*001a*/ 	.short	0x0000


	//----- nvinfo : EIATTR_MAXREG_COUNT
	.align		4
        /*001c*/ 	.byte	0x03, 0x1b
        /*001e*/ 	.short	0x00ff


	//----- nvinfo : EIATTR_MERCURY_ISA_VERSION
	.align		4
        /*0020*/ 	.byte	0x03, 0x5f
        /*0022*/ 	.short	0x0101


	//----- nvinfo : EIATTR_VRC_CTA_INIT_COUNT
	.align		4
        /*0024*/ 	.byte	0x02, 0x4a
	.zero		1
	.zero		1


	//----- nvinfo : EIATTR_EXIT_INSTR_OFFSETS
	.align		4
        /*0028*/ 	.byte	0x04, 0x1c
        /*002a*/ 	.short	(.L_11 - .L_10)


	//   ....[0]....
.L_10:
        /*002c*/ 	.word	0x00000080


	//----- nvinfo : EIATTR_CBANK_PARAM_SIZE
	.align		4
.L_11:
        /*0030*/ 	.byte	0x03, 0x19
        /*0032*/ 	.short	0x0008


	//----- nvinfo : EIATTR_PARAM_CBANK
	.align		4
        /*0034*/ 	.byte	0x04, 0x0a
        /*0036*/ 	.short	(.L_13 - .L_12)
	.align		4
.L_12:
        /*0038*/ 	.word	index@(.nv.constant0._Z9incrementPf)
        /*003c*/ 	.short	0x0380
        /*003e*/ 	.short	0x0008


	//----- nvinfo : EIATTR_SW_WAR
	.align		4
.L_13:
        /*0040*/ 	.byte	0x04, 0x36
        /*0042*/ 	.short	(.L_15 - .L_14)
.L_14:
        /*0044*/ 	.word	0x00000008
.L_15:


//--------------------- .nv.callgraph             --------------------------
	.section	.nv.callgraph,"",@"SHT_CUDA_CALLGRAPH"
	.align	4
	.sectionentsize	8
	.align		4
        /*0000*/ 	.word	0x00000000
	.align		4
        /*0004*/ 	.word	0xffffffff
	.align		4
        /*0008*/ 	.word	0x00000000
	.align		4
        /*000c*/ 	.word	0xfffffffe
	.align		4
        /*0010*/ 	.word	0x00000000
	.align		4
        /*0014*/ 	.word	0xfffffffd
	.align		4
        /*0018*/ 	.word	0x00000000
	.align		4
        /*001c*/ 	.word	0xfffffffc


//--------------------- .text._Z9incrementPf      --------------------------
	.section	.text._Z9incrementPf,"ax",@progbits
	.align	128
        .global         _Z9incrementPf
        .type           _Z9incrementPf,@function
        .size           _Z9incrementPf,(.L_x_1 - _Z9incrementPf)
        .other          _Z9incrementPf,@"STO_CUDA_ENTRY STV_DEFAULT"
_Z9incrementPf:
.text._Z9incrementPf:
[----:B------:R-:W-:Y:S01]  /*0000*/  LDC R1, c[0x0][0x37c] ;  /* 0x0000df00ff017b82 */ /* 0x000fe20000000800 */
[----:B------:R-:W0:Y:S07]  /*0010*/  S2R R5, SR_TID.X ;  /* 0x0000000000057919 */ /* 0x000e2e0000002100 */
[----:B------:R-:W0:Y:S01]  /*0020*/  LDC.64 R2, c[0x0][0x380] ;  /* 0x0000e000ff027b82 */ /* 0x000e220000000a00 */
[----:B------:R-:W1:Y:S01]  /*0030*/  LDCU.64 UR4, c[0x0][0x358] ;  /* 0x00006b00ff0477ac */ /* 0x000e620008000a00 */
[----:B0-----:R-:W-:-:S05]  /*0040*/  IMAD.WIDE.U32 R2, R5, 0x4, R2 ;  /* 0x0000000405027825 */ /* 0x001fca00078e0002 */
[----:B-1----:R-:W2:Y:S02]  /*0050*/  LDG.E R0, desc[UR4][R2.64] ;  /* 0x0000000402007981 */ /* 0x002ea4000c1e1900 */
[----:B--2---:R-:W-:-:S05]  /*0060*/  FADD R5, R0, 1 ;  /* 0x3f80000000057421 */ /* 0x004fca0000000000 */
[----:B------:R-:W-:Y:S01]  /*0070*/  STG.E desc[UR4][R2.64], R5 ;  /* 0x0000000502007986 */ /* 0x000fe2000c101904 */
[----:B------:R-:W-:Y:S05]  /*0080*/  EXIT ;  /* 0x000000000000794d */ /* 0x000fea0003800000 */
.L_x_0:
[----:B------:R-:W-:-:S00]  /*0090*/  BRA `(.L_x_0) ;  /* 0xfffffffc00fc7947 */ /* 0x000fc0000383ffff */
[----:B------:R-:W-:-:S00]  /*00a0*/  NOP ;  /* 0x0000000000007918 */ /* 0x000fc00000000000 */
        /* <DEDUP_REMOVED lines=13> */
.L_x_1:


//--------------------- .nv.shared.reserved.0     --------------------------
	.section	.nv.shared.reserved.0,"aw",@nobits
	.weak		__nv_reservedSMEM_offset_0_alias
	.size		__nv_reservedSMEM_offset_0_alias, 0, 64
	.other		__nv_reservedSMEM_offset_0_alias,@"STO_CUDA_RESERVED_SHARED STV_DEFAULT"
__nv_reservedSMEM_offset_0_alias:
	.zero		0
	.zero		64


//--------------------- .nv.constant0._Z9incrementPf --------------------------
	.section	.nv.constant0._Z9incrementPf,"a",@progbits
	.sectionflags	@""
	.align	4
.nv.constant0._Z9incrementPf:
	.zero		904


//--------------------- SYMBOLS --------------------------

	.type		.nv.reservedSmem.offset0,@object
	.size		.nv.reservedSmem.offset0,0x4
